//
// Generated by NVIDIA NVVM Compiler
//
// Compiler Build ID: CL-36424714
// Cuda compilation tools, release 13.0, V13.0.88
// Based on NVVM 20.0.0
//

.version 9.0
.target sm_100
.address_size 64

	// .globl	_ZN3cub18CUB_300001_SM_10006detail11EmptyKernelIvEEvv
.global .align 1 .b8 _ZN41_INTERNAL_98daf3ee_4_k_cu_2a98df79_1604304cuda3std3__45__cpo5beginE[1];
.global .align 1 .b8 _ZN41_INTERNAL_98daf3ee_4_k_cu_2a98df79_1604304cuda3std3__45__cpo3endE[1];
.global .align 1 .b8 _ZN41_INTERNAL_98daf3ee_4_k_cu_2a98df79_1604304cuda3std3__45__cpo6cbeginE[1];
.global .align 1 .b8 _ZN41_INTERNAL_98daf3ee_4_k_cu_2a98df79_1604304cuda3std3__45__cpo4cendE[1];
.global .align 1 .b8 _ZN41_INTERNAL_98daf3ee_4_k_cu_2a98df79_1604304cuda3std3__45__cpo6rbeginE[1];
.global .align 1 .b8 _ZN41_INTERNAL_98daf3ee_4_k_cu_2a98df79_1604304cuda3std3__45__cpo4rendE[1];
.global .align 1 .b8 _ZN41_INTERNAL_98daf3ee_4_k_cu_2a98df79_1604304cuda3std3__45__cpo7crbeginE[1];
.global .align 1 .b8 _ZN41_INTERNAL_98daf3ee_4_k_cu_2a98df79_1604304cuda3std3__45__cpo5crendE[1];
.global .align 1 .b8 _ZN41_INTERNAL_98daf3ee_4_k_cu_2a98df79_1604304cuda3std3__443_GLOBAL__N__98daf3ee_4_k_cu_2a98df79_1604306ignoreE[1];
.global .align 1 .b8 _ZN41_INTERNAL_98daf3ee_4_k_cu_2a98df79_1604304cuda3std3__419piecewise_constructE[1];
.global .align 1 .b8 _ZN41_INTERNAL_98daf3ee_4_k_cu_2a98df79_1604304cuda3std3__48in_placeE[1];
.global .align 1 .b8 _ZN41_INTERNAL_98daf3ee_4_k_cu_2a98df79_1604304cuda3std3__420unreachable_sentinelE[1];
.global .align 1 .b8 _ZN41_INTERNAL_98daf3ee_4_k_cu_2a98df79_1604304cuda3std3__47nulloptE[1];
.global .align 1 .b8 _ZN41_INTERNAL_98daf3ee_4_k_cu_2a98df79_1604304cuda3std3__48unexpectE[1];
.global .align 1 .b8 _ZN41_INTERNAL_98daf3ee_4_k_cu_2a98df79_1604304cuda3std6ranges3__45__cpo4swapE[1];
.global .align 1 .b8 _ZN41_INTERNAL_98daf3ee_4_k_cu_2a98df79_1604304cuda3std6ranges3__45__cpo9iter_moveE[1];
.global .align 1 .b8 _ZN41_INTERNAL_98daf3ee_4_k_cu_2a98df79_1604304cuda3std6ranges3__45__cpo5beginE[1];
.global .align 1 .b8 _ZN41_INTERNAL_98daf3ee_4_k_cu_2a98df79_1604304cuda3std6ranges3__45__cpo3endE[1];
.global .align 1 .b8 _ZN41_INTERNAL_98daf3ee_4_k_cu_2a98df79_1604304cuda3std6ranges3__45__cpo6cbeginE[1];
.global .align 1 .b8 _ZN41_INTERNAL_98daf3ee_4_k_cu_2a98df79_1604304cuda3std6ranges3__45__cpo4cendE[1];
.global .align 1 .b8 _ZN41_INTERNAL_98daf3ee_4_k_cu_2a98df79_1604304cuda3std6ranges3__45__cpo7advanceE[1];
.global .align 1 .b8 _ZN41_INTERNAL_98daf3ee_4_k_cu_2a98df79_1604304cuda3std6ranges3__45__cpo9iter_swapE[1];
.global .align 1 .b8 _ZN41_INTERNAL_98daf3ee_4_k_cu_2a98df79_1604304cuda3std6ranges3__45__cpo4nextE[1];
.global .align 1 .b8 _ZN41_INTERNAL_98daf3ee_4_k_cu_2a98df79_1604304cuda3std6ranges3__45__cpo4prevE[1];
.global .align 1 .b8 _ZN41_INTERNAL_98daf3ee_4_k_cu_2a98df79_1604304cuda3std6ranges3__45__cpo4dataE[1];
.global .align 1 .b8 _ZN41_INTERNAL_98daf3ee_4_k_cu_2a98df79_1604304cuda3std6ranges3__45__cpo5cdataE[1];
.global .align 1 .b8 _ZN41_INTERNAL_98daf3ee_4_k_cu_2a98df79_1604304cuda3std6ranges3__45__cpo4sizeE[1];
.global .align 1 .b8 _ZN41_INTERNAL_98daf3ee_4_k_cu_2a98df79_1604304cuda3std6ranges3__45__cpo5ssizeE[1];
.global .align 1 .b8 _ZN41_INTERNAL_98daf3ee_4_k_cu_2a98df79_1604304cuda3std6ranges3__45__cpo8distanceE[1];
.global .align 1 .b8 _ZN41_INTERNAL_98daf3ee_4_k_cu_2a98df79_1604306thrust24THRUST_300001_SM_1000_NS8cuda_cub3parE[1];
.global .align 1 .b8 _ZN41_INTERNAL_98daf3ee_4_k_cu_2a98df79_1604306thrust24THRUST_300001_SM_1000_NS8cuda_cub10par_nosyncE[1];
.global .align 1 .b8 _ZN41_INTERNAL_98daf3ee_4_k_cu_2a98df79_1604306thrust24THRUST_300001_SM_1000_NS6system6detail10sequential3seqE[1];
.global .align 1 .b8 _ZN41_INTERNAL_98daf3ee_4_k_cu_2a98df79_1604306thrust24THRUST_300001_SM_1000_NS6system3cpp3parE[1];
.global .align 1 .b8 _ZN41_INTERNAL_98daf3ee_4_k_cu_2a98df79_1604306thrust24THRUST_300001_SM_1000_NS12placeholders2_1E[1];
.global .align 1 .b8 _ZN41_INTERNAL_98daf3ee_4_k_cu_2a98df79_1604306thrust24THRUST_300001_SM_1000_NS12placeholders2_2E[1];
.global .align 1 .b8 _ZN41_INTERNAL_98daf3ee_4_k_cu_2a98df79_1604306thrust24THRUST_300001_SM_1000_NS12placeholders2_3E[1];
.global .align 1 .b8 _ZN41_INTERNAL_98daf3ee_4_k_cu_2a98df79_1604306thrust24THRUST_300001_SM_1000_NS12placeholders2_4E[1];
.global .align 1 .b8 _ZN41_INTERNAL_98daf3ee_4_k_cu_2a98df79_1604306thrust24THRUST_300001_SM_1000_NS12placeholders2_5E[1];
.global .align 1 .b8 _ZN41_INTERNAL_98daf3ee_4_k_cu_2a98df79_1604306thrust24THRUST_300001_SM_1000_NS12placeholders2_6E[1];
.global .align 1 .b8 _ZN41_INTERNAL_98daf3ee_4_k_cu_2a98df79_1604306thrust24THRUST_300001_SM_1000_NS12placeholders2_7E[1];
.global .align 1 .b8 _ZN41_INTERNAL_98daf3ee_4_k_cu_2a98df79_1604306thrust24THRUST_300001_SM_1000_NS12placeholders2_8E[1];
.global .align 1 .b8 _ZN41_INTERNAL_98daf3ee_4_k_cu_2a98df79_1604306thrust24THRUST_300001_SM_1000_NS12placeholders2_9E[1];
.global .align 1 .b8 _ZN41_INTERNAL_98daf3ee_4_k_cu_2a98df79_1604306thrust24THRUST_300001_SM_1000_NS12placeholders3_10E[1];
.global .align 1 .b8 _ZN41_INTERNAL_98daf3ee_4_k_cu_2a98df79_1604306thrust24THRUST_300001_SM_1000_NS3seqE[1];
.global .align 1 .b8 _ZN41_INTERNAL_98daf3ee_4_k_cu_2a98df79_1604306thrust24THRUST_300001_SM_1000_NS6deviceE[1];

.visible .entry _ZN3cub18CUB_300001_SM_10006detail11EmptyKernelIvEEvv()
{


	ret;

}


// ===== COMPILED SASS (sm_100) =====

	.target	sm_100

	.elftype	@"ET_EXEC"


//--------------------- .note.nv.tkinfo           --------------------------
	.section	.note.nv.tkinfo,"",@"SHT_NOTE"
	.sectionflags	@"SHF_NOTE_NV_TKINFO"
	.tkinfo
        /*0018*/ 	.word	0x00000002
        /*0030*/ 	.string	""
        /*0030*/ 	.string	"ptxas"
        /*0030*/ 	.string	"Cuda compilation tools, release 13.0, V13.0.88"
        /*0030*/ 	.string	"Build cuda_13.0.r13.0/compiler.36424714_0"
        /*0030*/ 	.string	"-arch sm_100 -m 64 "



//--------------------- .note.nv.cuinfo           --------------------------
	.section	.note.nv.cuinfo,"",@"SHT_NOTE"
	.sectionflags	@"SHF_NOTE_NV_CUINFO"
        /*0018*/ 	.short	0x0002
        /*001a*/ 	.short	0x0064
        /*001c*/ 	.short	0x0082
	.zero		2


//--------------------- .nv.info                  --------------------------
	.section	.nv.info,"",@"SHT_CUDA_INFO"
	.align	4


	//----- nvinfo : EIATTR_REGCOUNT
	.align		4
        /*0000*/ 	.byte	0x04, 0x2f
        /*0002*/ 	.short	(.L_46 - .L_45)
	.align		4
.L_45:
        /*0004*/ 	.word	index@(_ZN3cub18CUB_300001_SM_10006detail11EmptyKernelIvEEvv)
        /*0008*/ 	.word	0x00000004


	//----- nvinfo : EIATTR_FRAME_SIZE
	.align		4
.L_46:
        /*000c*/ 	.byte	0x04, 0x11
        /*000e*/ 	.short	(.L_48 - .L_47)
	.align		4
.L_47:
        /*0010*/ 	.word	index@(_ZN3cub18CUB_300001_SM_10006detail11EmptyKernelIvEEvv)
        /*0014*/ 	.word	0x00000000


	//----- nvinfo : EIATTR_MIN_STACK_SIZE
	.align		4
.L_48:
        /*0018*/ 	.byte	0x04, 0x12
        /*001a*/ 	.short	(.L_50 - .L_49)
	.align		4
.L_49:
        /*001c*/ 	.word	index@(_ZN3cub18CUB_300001_SM_10006detail11EmptyKernelIvEEvv)
        /*0020*/ 	.word	0x00000000
.L_50:


//--------------------- .nv.compat                --------------------------
	.section	.nv.compat,"",@"SHT_CUDA_COMPAT_INFO"
	.align	4
        /*0000*/ 	.byte	0x02, 0x09, 0x00, 0x00, 0x02, 0x02, 0x01, 0x00, 0x02, 0x05, 0x05, 0x00, 0x03, 0x07, 0x01, 0x01
        /*0010*/ 	.byte	0x02, 0x03, 0x00, 0x00, 0x02, 0x06, 0x01, 0x00, 0x04, 0x0b, 0x08, 0x00, 0x09, 0x00, 0x00, 0x00
        /*0020*/ 	.byte	0x00, 0x00, 0x00, 0x00


//--------------------- .nv.info._ZN3cub18CUB_300001_SM_10006detail11EmptyKernelIvEEvv --------------------------
	.section	.nv.info._ZN3cub18CUB_300001_SM_10006detail11EmptyKernelIvEEvv,"",@"SHT_CUDA_INFO"
	.sectionflags	@""
	.align	4


	//----- nvinfo : EIATTR_CUDA_API_VERSION
	.align		4
        /*0000*/ 	.byte	0x04, 0x37
        /*0002*/ 	.short	(.L_52 - .L_51)
.L_51:
        /*0004*/ 	.word	0x00000082


	//----- nvinfo : EIATTR_SPARSE_MMA_MASK
	.align		4
.L_52:
        /*0008*/ 	.byte	0x03, 0x50
        /*000a*/ 	.short	0x0000


	//----- nvinfo : EIATTR_MAXREG_COUNT
	.align		4
        /*000c*/ 	.byte	0x03, 0x1b
        /*000e*/ 	.short	0x00ff


	//----- nvinfo : EIATTR_MERCURY_ISA_VERSION
	.align		4
        /*0010*/ 	.byte	0x03, 0x5f
        /*0012*/ 	.short	0x0101


	//----- nvinfo : EIATTR_VRC_CTA_INIT_COUNT
	.align		4
        /*0014*/ 	.byte	0x02, 0x4a
	.zero		1
	.zero		1


	//----- nvinfo : EIATTR_EXIT_INSTR_OFFSETS
	.align		4
        /*0018*/ 	.byte	0x04, 0x1c
        /*001a*/ 	.short	(.L_54 - .L_53)


	//   ....[0]....
.L_53:
        /*001c*/ 	.word	0x00000010


	//----- nvinfo : EIATTR_SW_WAR
	.align		4
.L_54:
        /*0020*/ 	.byte	0x04, 0x36
        /*0022*/ 	.short	(.L_56 - .L_55)
.L_55:
        /*0024*/ 	.word	0x00000008
.L_56:


//--------------------- .nv.callgraph             --------------------------
	.section	.nv.callgraph,"",@"SHT_CUDA_CALLGRAPH"
	.align	4
	.sectionentsize	8
	.align		4
        /*0000*/ 	.word	0x00000000
	.align		4
        /*0004*/ 	.word	0xffffffff
	.align		4
        /*0008*/ 	.word	0x00000000
	.align		4
        /*000c*/ 	.word	0xfffffffe
	.align		4
        /*0010*/ 	.word	0x00000000
	.align		4
        /*0014*/ 	.word	0xfffffffd
	.align		4
        /*0018*/ 	.word	0x00000000
	.align		4
        /*001c*/ 	.word	0xfffffffc


//--------------------- .nv.constant4             --------------------------
	.section	.nv.constant4,"a",@progbits
	.align	8
	.align		8
.nv.constant4:
        /*0000*/ 	.dword	_ZN41_INTERNAL_98daf3ee_4_k_cu_2a98df79_1606814cuda3std3__45__cpo5beginE
	.align		8
        /*0008*/ 	.dword	_ZN41_INTERNAL_98daf3ee_4_k_cu_2a98df79_1606814cuda3std3__45__cpo3endE
	.align		8
        /*0010*/ 	.dword	_ZN41_INTERNAL_98daf3ee_4_k_cu_2a98df79_1606814cuda3std3__45__cpo6cbeginE
	.align		8
        /*0018*/ 	.dword	_ZN41_INTERNAL_98daf3ee_4_k_cu_2a98df79_1606814cuda3std3__45__cpo4cendE
	.align		8
        /*0020*/ 	.dword	_ZN41_INTERNAL_98daf3ee_4_k_cu_2a98df79_1606814cuda3std3__45__cpo6rbeginE
	.align		8
        /*0028*/ 	.dword	_ZN41_INTERNAL_98daf3ee_4_k_cu_2a98df79_1606814cuda3std3__45__cpo4rendE
	.align		8
        /*0030*/ 	.dword	_ZN41_INTERNAL_98daf3ee_4_k_cu_2a98df79_1606814cuda3std3__45__cpo7crbeginE
	.align		8
        /*0038*/ 	.dword	_ZN41_INTERNAL_98daf3ee_4_k_cu_2a98df79_1606814cuda3std3__45__cpo5crendE
	.align		8
        /*0040*/ 	.dword	_ZN41_INTERNAL_98daf3ee_4_k_cu_2a98df79_1606814cuda3std3__443_GLOBAL__N__98daf3ee_4_k_cu_2a98df79_1606816ignoreE
	.align		8
        /*0048*/ 	.dword	_ZN41_INTERNAL_98daf3ee_4_k_cu_2a98df79_1606814cuda3std3__419piecewise_constructE
	.align		8
        /*0050*/ 	.dword	_ZN41_INTERNAL_98daf3ee_4_k_cu_2a98df79_1606814cuda3std3__48in_placeE
	.align		8
        /*0058*/ 	.dword	_ZN41_INTERNAL_98daf3ee_4_k_cu_2a98df79_1606814cuda3std3__420unreachable_sentinelE
	.align		8
        /*0060*/ 	.dword	_ZN41_INTERNAL_98daf3ee_4_k_cu_2a98df79_1606814cuda3std3__47nulloptE
	.align		8
        /*0068*/ 	.dword	_ZN41_INTERNAL_98daf3ee_4_k_cu_2a98df79_1606814cuda3std3__48unexpectE
	.align		8
        /*0070*/ 	.dword	_ZN41_INTERNAL_98daf3ee_4_k_cu_2a98df79_1606814cuda3std6ranges3__45__cpo4swapE
	.align		8
        /*0078*/ 	.dword	_ZN41_INTERNAL_98daf3ee_4_k_cu_2a98df79_1606814cuda3std6ranges3__45__cpo9iter_moveE
	.align		8
        /*0080*/ 	.dword	_ZN41_INTERNAL_98daf3ee_4_k_cu_2a98df79_1606814cuda3std6ranges3__45__cpo5beginE
	.align		8
        /*0088*/ 	.dword	_ZN41_INTERNAL_98daf3ee_4_k_cu_2a98df79_1606814cuda3std6ranges3__45__cpo3endE
	.align		8
        /*0090*/ 	.dword	_ZN41_INTERNAL_98daf3ee_4_k_cu_2a98df79_1606814cuda3std6ranges3__45__cpo6cbeginE
	.align		8
        /*0098*/ 	.dword	_ZN41_INTERNAL_98daf3ee_4_k_cu_2a98df79_1606814cuda3std6ranges3__45__cpo4cendE
	.align		8
        /*00a0*/ 	.dword	_ZN41_INTERNAL_98daf3ee_4_k_cu_2a98df79_1606814cuda3std6ranges3__45__cpo7advanceE
	.align		8
        /*00a8*/ 	.dword	_ZN41_INTERNAL_98daf3ee_4_k_cu_2a98df79_1606814cuda3std6ranges3__45__cpo9iter_swapE
	.align		8
        /*00b0*/ 	.dword	_ZN41_INTERNAL_98daf3ee_4_k_cu_2a98df79_1606814cuda3std6ranges3__45__cpo4nextE
	.align		8
        /*00b8*/ 	.dword	_ZN41_INTERNAL_98daf3ee_4_k_cu_2a98df79_1606814cuda3std6ranges3__45__cpo4prevE
	.align		8
        /*00c0*/ 	.dword	_ZN41_INTERNAL_98daf3ee_4_k_cu_2a98df79_1606814cuda3std6ranges3__45__cpo4dataE
	.align		8
        /*00c8*/ 	.dword	_ZN41_INTERNAL_98daf3ee_4_k_cu_2a98df79_1606814cuda3std6ranges3__45__cpo5cdataE
	.align		8
        /*00d0*/ 	.dword	_ZN41_INTERNAL_98daf3ee_4_k_cu_2a98df79_1606814cuda3std6ranges3__45__cpo4sizeE
	.align		8
        /*00d8*/ 	.dword	_ZN41_INTERNAL_98daf3ee_4_k_cu_2a98df79_1606814cuda3std6ranges3__45__cpo5ssizeE
	.align		8
        /*00e0*/ 	.dword	_ZN41_INTERNAL_98daf3ee_4_k_cu_2a98df79_1606814cuda3std6ranges3__45__cpo8distanceE
	.align		8
        /*00e8*/ 	.dword	_ZN41_INTERNAL_98daf3ee_4_k_cu_2a98df79_1606816thrust24THRUST_300001_SM_1000_NS8cuda_cub3parE
	.align		8
        /*00f0*/ 	.dword	_ZN41_INTERNAL_98daf3ee_4_k_cu_2a98df79_1606816thrust24THRUST_300001_SM_1000_NS8cuda_cub10par_nosyncE
	.align		8
        /*00f8*/ 	.dword	_ZN41_INTERNAL_98daf3ee_4_k_cu_2a98df79_1606816thrust24THRUST_300001_SM_1000_NS6system6detail10sequential3seqE
	.align		8
        /*0100*/ 	.dword	_ZN41_INTERNAL_98daf3ee_4_k_cu_2a98df79_1606816thrust24THRUST_300001_SM_1000_NS6system3cpp3parE
	.align		8
        /*0108*/ 	.dword	_ZN41_INTERNAL_98daf3ee_4_k_cu_2a98df79_1606816thrust24THRUST_300001_SM_1000_NS12placeholders2_1E
	.align		8
        /*0110*/ 	.dword	_ZN41_INTERNAL_98daf3ee_4_k_cu_2a98df79_1606816thrust24THRUST_300001_SM_1000_NS12placeholders2_2E
	.align		8
        /*0118*/ 	.dword	_ZN41_INTERNAL_98daf3ee_4_k_cu_2a98df79_1606816thrust24THRUST_300001_SM_1000_NS12placeholders2_3E
	.align		8
        /*0120*/ 	.dword	_ZN41_INTERNAL_98daf3ee_4_k_cu_2a98df79_1606816thrust24THRUST_300001_SM_1000_NS12placeholders2_4E
	.align		8
        /*0128*/ 	.dword	_ZN41_INTERNAL_98daf3ee_4_k_cu_2a98df79_1606816thrust24THRUST_300001_SM_1000_NS12placeholders2_5E
	.align		8
        /*0130*/ 	.dword	_ZN41_INTERNAL_98daf3ee_4_k_cu_2a98df79_1606816thrust24THRUST_300001_SM_1000_NS12placeholders2_6E
	.align		8
        /*0138*/ 	.dword	_ZN41_INTERNAL_98daf3ee_4_k_cu_2a98df79_1606816thrust24THRUST_300001_SM_1000_NS12placeholders2_7E
	.align		8
        /*0140*/ 	.dword	_ZN41_INTERNAL_98daf3ee_4_k_cu_2a98df79_1606816thrust24THRUST_300001_SM_1000_NS12placeholders2_8E
	.align		8
        /*0148*/ 	.dword	_ZN41_INTERNAL_98daf3ee_4_k_cu_2a98df79_1606816thrust24THRUST_300001_SM_1000_NS12placeholders2_9E
	.align		8
        /*0150*/ 	.dword	_ZN41_INTERNAL_98daf3ee_4_k_cu_2a98df79_1606816thrust24THRUST_300001_SM_1000_NS12placeholders3_10E
	.align		8
        /*0158*/ 	.dword	_ZN41_INTERNAL_98daf3ee_4_k_cu_2a98df79_1606816thrust24THRUST_300001_SM_1000_NS3seqE
	.align		8
        /*0160*/ 	.dword	_ZN41_INTERNAL_98daf3ee_4_k_cu_2a98df79_1606816thrust24THRUST_300001_SM_1000_NS6deviceE


//--------------------- .text._ZN3cub18CUB_300001_SM_10006detail11EmptyKernelIvEEvv --------------------------
	.section	.text._ZN3cub18CUB_300001_SM_10006detail11EmptyKernelIvEEvv,"ax",@progbits
	.align	128
        .global         _ZN3cub18CUB_300001_SM_10006detail11EmptyKernelIvEEvv
        .type           _ZN3cub18CUB_300001_SM_10006detail11EmptyKernelIvEEvv,@function
        .size           _ZN3cub18CUB_300001_SM_10006detail11EmptyKernelIvEEvv,(.L_x_1 - _ZN3cub18CUB_300001_SM_10006detail11EmptyKernelIvEEvv)
        .other          _ZN3cub18CUB_300001_SM_10006detail11EmptyKernelIvEEvv,@"STO_CUDA_ENTRY STV_DEFAULT"
_ZN3cub18CUB_300001_SM_10006detail11EmptyKernelIvEEvv:
.text._ZN3cub18CUB_300001_SM_10006detail11EmptyKernelIvEEvv:
[----:B------:R-:W-:Y:S01]  /*0000*/  LDC R1, c[0x0][0x37c] ;  /* 0x0000df00ff017b82 */ /* 0x000fe20000000800 */
[----:B------:R-:W-:Y:S05]  /*0010*/  EXIT ;  /* 0x000000000000794d */ /* 0x000fea0003800000 */
.L_x_0:
[----:B------:R-:W-:-:S00]  /*0020*/  BRA `(.L_x_0) ;  /* 0xfffffffc00fc7947 */ /* 0x000fc0000383ffff */
[----:B------:R-:W-:-:S00]  /*0030*/  NOP ;  /* 0x0000000000007918 */ /* 0x000fc00000000000 */
        /* <DEDUP_REMOVED lines=12> */
.L_x_1:


//--------------------- .nv.shared.reserved.0     --------------------------
	.section	.nv.shared.reserved.0,"aw",@nobits
	.weak		__nv_reservedSMEM_offset_0_alias
	.size		__nv_reservedSMEM_offset_0_alias, 0, 64
	.other		__nv_reservedSMEM_offset_0_alias,@"STO_CUDA_RESERVED_SHARED STV_DEFAULT"
__nv_reservedSMEM_offset_0_alias:
	.zero		0
	.zero		64


//--------------------- .nv.global                --------------------------
	.section	.nv.global,"aw",@nobits
.nv.global:
	.type		_ZN41_INTERNAL_98daf3ee_4_k_cu_2a98df79_1606816thrust24THRUST_300001_SM_1000_NS12placeholders2_8E,@object
	.size		_ZN41_INTERNAL_98daf3ee_4_k_cu_2a98df79_1606816thrust24THRUST_300001_SM_1000_NS12placeholders2_8E,(_ZN41_INTERNAL_98daf3ee_4_k_cu_2a98df79_1606814cuda3std3__443_GLOBAL__N__98daf3ee_4_k_cu_2a98df79_1606816ignoreE - _ZN41_INTERNAL_98daf3ee_4_k_cu_2a98df79_1606816thrust24THRUST_300001_SM_1000_NS12placeholders2_8E)
_ZN41_INTERNAL_98daf3ee_4_k_cu_2a98df79_1606816thrust24THRUST_300001_SM_1000_NS12placeholders2_8E:
	.zero		1
	.type		_ZN41_INTERNAL_98daf3ee_4_k_cu_2a98df79_1606814cuda3std3__443_GLOBAL__N__98daf3ee_4_k_cu_2a98df79_1606816ignoreE,@object
	.size		_ZN41_INTERNAL_98daf3ee_4_k_cu_2a98df79_1606814cuda3std3__443_GLOBAL__N__98daf3ee_4_k_cu_2a98df79_1606816ignoreE,(_ZN41_INTERNAL_98daf3ee_4_k_cu_2a98df79_1606814cuda3std6ranges3__45__cpo4dataE - _ZN41_INTERNAL_98daf3ee_4_k_cu_2a98df79_1606814cuda3std3__443_GLOBAL__N__98daf3ee_4_k_cu_2a98df79_1606816ignoreE)
_ZN41_INTERNAL_98daf3ee_4_k_cu_2a98df79_1606814cuda3std3__443_GLOBAL__N__98daf3ee_4_k_cu_2a98df79_1606816ignoreE:
	.zero		1
	.type		_ZN41_INTERNAL_98daf3ee_4_k_cu_2a98df79_1606814cuda3std6ranges3__45__cpo4dataE,@object
	.size		_ZN41_INTERNAL_98daf3ee_4_k_cu_2a98df79_1606814cuda3std6ranges3__45__cpo4dataE,(_ZN41_INTERNAL_98daf3ee_4_k_cu_2a98df79_1606816thrust24THRUST_300001_SM_1000_NS6system3cpp3parE - _ZN41_INTERNAL_98daf3ee_4_k_cu_2a98df79_1606814cuda3std6ranges3__45__cpo4dataE)
_ZN41_INTERNAL_98daf3ee_4_k_cu_2a98df79_1606814cuda3std6ranges3__45__cpo4dataE:
	.zero		1
	.type		_ZN41_INTERNAL_98daf3ee_4_k_cu_2a98df79_1606816thrust24THRUST_300001_SM_1000_NS6system3cpp3parE,@object
	.size		_ZN41_INTERNAL_98daf3ee_4_k_cu_2a98df79_1606816thrust24THRUST_300001_SM_1000_NS6system3cpp3parE,(_ZN41_INTERNAL_98daf3ee_4_k_cu_2a98df79_1606814cuda3std3__45__cpo5beginE - _ZN41_INTERNAL_98daf3ee_4_k_cu_2a98df79_1606816thrust24THRUST_300001_SM_1000_NS6system3cpp3parE)
_ZN41_INTERNAL_98daf3ee_4_k_cu_2a98df79_1606816thrust24THRUST_300001_SM_1000_NS6system3cpp3parE:
	.zero		1
	.type		_ZN41_INTERNAL_98daf3ee_4_k_cu_2a98df79_1606814cuda3std3__45__cpo5beginE,@object
	.size		_ZN41_INTERNAL_98daf3ee_4_k_cu_2a98df79_1606814cuda3std3__45__cpo5beginE,(_ZN41_INTERNAL_98daf3ee_4_k_cu_2a98df79_1606814cuda3std6ranges3__45__cpo5beginE - _ZN41_INTERNAL_98daf3ee_4_k_cu_2a98df79_1606814cuda3std3__45__cpo5beginE)
_ZN41_INTERNAL_98daf3ee_4_k_cu_2a98df79_1606814cuda3std3__45__cpo5beginE:
	.zero		1
	.type		_ZN41_INTERNAL_98daf3ee_4_k_cu_2a98df79_1606814cuda3std6ranges3__45__cpo5beginE,@object
	.size		_ZN41_INTERNAL_98daf3ee_4_k_cu_2a98df79_1606814cuda3std6ranges3__45__cpo5beginE,(_ZN41_INTERNAL_98daf3ee_4_k_cu_2a98df79_1606816thrust24THRUST_300001_SM_1000_NS6deviceE - _ZN41_INTERNAL_98daf3ee_4_k_cu_2a98df79_1606814cuda3std6ranges3__45__cpo5beginE)
_ZN41_INTERNAL_98daf3ee_4_k_cu_2a98df79_1606814cuda3std6ranges3__45__cpo5beginE:
	.zero		1
	.type		_ZN41_INTERNAL_98daf3ee_4_k_cu_2a98df79_1606816thrust24THRUST_300001_SM_1000_NS6deviceE,@object
	.size		_ZN41_INTERNAL_98daf3ee_4_k_cu_2a98df79_1606816thrust24THRUST_300001_SM_1000_NS6deviceE,(_ZN41_INTERNAL_98daf3ee_4_k_cu_2a98df79_1606814cuda3std3__47nulloptE - _ZN41_INTERNAL_98daf3ee_4_k_cu_2a98df79_1606816thrust24THRUST_300001_SM_1000_NS6deviceE)
_ZN41_INTERNAL_98daf3ee_4_k_cu_2a98df79_1606816thrust24THRUST_300001_SM_1000_NS6deviceE:
	.zero		1
	.type		_ZN41_INTERNAL_98daf3ee_4_k_cu_2a98df79_1606814cuda3std3__47nulloptE,@object
	.size		_ZN41_INTERNAL_98daf3ee_4_k_cu_2a98df79_1606814cuda3std3__47nulloptE,(_ZN41_INTERNAL_98daf3ee_4_k_cu_2a98df79_1606814cuda3std6ranges3__45__cpo8distanceE - _ZN41_INTERNAL_98daf3ee_4_k_cu_2a98df79_1606814cuda3std3__47nulloptE)
_ZN41_INTERNAL_98daf3ee_4_k_cu_2a98df79_1606814cuda3std3__47nulloptE:
	.zero		1
	.type		_ZN41_INTERNAL_98daf3ee_4_k_cu_2a98df79_1606814cuda3std6ranges3__45__cpo8distanceE,@object
	.size		_ZN41_INTERNAL_98daf3ee_4_k_cu_2a98df79_1606814cuda3std6ranges3__45__cpo8distanceE,(_ZN41_INTERNAL_98daf3ee_4_k_cu_2a98df79_1606816thrust24THRUST_300001_SM_1000_NS12placeholders2_4E - _ZN41_INTERNAL_98daf3ee_4_k_cu_2a98df79_1606814cuda3std6ranges3__45__cpo8distanceE)
_ZN41_INTERNAL_98daf3ee_4_k_cu_2a98df79_1606814cuda3std6ranges3__45__cpo8distanceE:
	.zero		1
	.type		_ZN41_INTERNAL_98daf3ee_4_k_cu_2a98df79_1606816thrust24THRUST_300001_SM_1000_NS12placeholders2_4E,@object
	.size		_ZN41_INTERNAL_98daf3ee_4_k_cu_2a98df79_1606816thrust24THRUST_300001_SM_1000_NS12placeholders2_4E,(_ZN41_INTERNAL_98daf3ee_4_k_cu_2a98df79_1606814cuda3std3__45__cpo6rbeginE - _ZN41_INTERNAL_98daf3ee_4_k_cu_2a98df79_1606816thrust24THRUST_300001_SM_1000_NS12placeholders2_4E)
_ZN41_INTERNAL_98daf3ee_4_k_cu_2a98df79_1606816thrust24THRUST_300001_SM_1000_NS12placeholders2_4E:
	.zero		1
	.type		_ZN41_INTERNAL_98daf3ee_4_k_cu_2a98df79_1606814cuda3std3__45__cpo6rbeginE,@object
	.size		_ZN41_INTERNAL_98daf3ee_4_k_cu_2a98df79_1606814cuda3std3__45__cpo6rbeginE,(_ZN41_INTERNAL_98daf3ee_4_k_cu_2a98df79_1606814cuda3std6ranges3__45__cpo7advanceE - _ZN41_INTERNAL_98daf3ee_4_k_cu_2a98df79_1606814cuda3std3__45__cpo6rbeginE)
_ZN41_INTERNAL_98daf3ee_4_k_cu_2a98df79_1606814cuda3std3__45__cpo6rbeginE:
	.zero		1
	.type		_ZN41_INTERNAL_98daf3ee_4_k_cu_2a98df79_1606814cuda3std6ranges3__45__cpo7advanceE,@object
	.size		_ZN41_INTERNAL_98daf3ee_4_k_cu_2a98df79_1606814cuda3std6ranges3__45__cpo7advanceE,(_ZN41_INTERNAL_98daf3ee_4_k_cu_2a98df79_1606816thrust24THRUST_300001_SM_1000_NS12placeholders3_10E - _ZN41_INTERNAL_98daf3ee_4_k_cu_2a98df79_1606814cuda3std6ranges3__45__cpo7advanceE)
_ZN41_INTERNAL_98daf3ee_4_k_cu_2a98df79_1606814cuda3std6ranges3__45__cpo7advanceE:
	.zero		1
	.type		_ZN41_INTERNAL_98daf3ee_4_k_cu_2a98df79_1606816thrust24THRUST_300001_SM_1000_NS12placeholders3_10E,@object
	.size		_ZN41_INTERNAL_98daf3ee_4_k_cu_2a98df79_1606816thrust24THRUST_300001_SM_1000_NS12placeholders3_10E,(_ZN41_INTERNAL_98daf3ee_4_k_cu_2a98df79_1606814cuda3std3__48in_placeE - _ZN41_INTERNAL_98daf3ee_4_k_cu_2a98df79_1606816thrust24THRUST_300001_SM_1000_NS12placeholders3_10E)
_ZN41_INTERNAL_98daf3ee_4_k_cu_2a98df79_1606816thrust24THRUST_300001_SM_1000_NS12placeholders3_10E:
	.zero		1
	.type		_ZN41_INTERNAL_98daf3ee_4_k_cu_2a98df79_1606814cuda3std3__48in_placeE,@object
	.size		_ZN41_INTERNAL_98daf3ee_4_k_cu_2a98df79_1606814cuda3std3__48in_placeE,(_ZN41_INTERNAL_98daf3ee_4_k_cu_2a98df79_1606814cuda3std6ranges3__45__cpo4sizeE - _ZN41_INTERNAL_98daf3ee_4_k_cu_2a98df79_1606814cuda3std3__48in_placeE)
_ZN41_INTERNAL_98daf3ee_4_k_cu_2a98df79_1606814cuda3std3__48in_placeE:
	.zero		1
	.type		_ZN41_INTERNAL_98daf3ee_4_k_cu_2a98df79_1606814cuda3std6ranges3__45__cpo4sizeE,@object
	.size		_ZN41_INTERNAL_98daf3ee_4_k_cu_2a98df79_1606814cuda3std6ranges3__45__cpo4sizeE,(_ZN41_INTERNAL_98daf3ee_4_k_cu_2a98df79_1606816thrust24THRUST_300001_SM_1000_NS12placeholders2_2E - _ZN41_INTERNAL_98daf3ee_4_k_cu_2a98df79_1606814cuda3std6ranges3__45__cpo4sizeE)
_ZN41_INTERNAL_98daf3ee_4_k_cu_2a98df79_1606814cuda3std6ranges3__45__cpo4sizeE:
	.zero		1
	.type		_ZN41_INTERNAL_98daf3ee_4_k_cu_2a98df79_1606816thrust24THRUST_300001_SM_1000_NS12placeholders2_2E,@object
	.size		_ZN41_INTERNAL_98daf3ee_4_k_cu_2a98df79_1606816thrust24THRUST_300001_SM_1000_NS12placeholders2_2E,(_ZN41_INTERNAL_98daf3ee_4_k_cu_2a98df79_1606814cuda3std3__45__cpo6cbeginE - _ZN41_INTERNAL_98daf3ee_4_k_cu_2a98df79_1606816thrust24THRUST_300001_SM_1000_NS12placeholders2_2E)
_ZN41_INTERNAL_98daf3ee_4_k_cu_2a98df79_1606816thrust24THRUST_300001_SM_1000_NS12placeholders2_2E:
	.zero		1
	.type		_ZN41_INTERNAL_98daf3ee_4_k_cu_2a98df79_1606814cuda3std3__45__cpo6cbeginE,@object
	.size		_ZN41_INTERNAL_98daf3ee_4_k_cu_2a98df79_1606814cuda3std3__45__cpo6cbeginE,(_ZN41_INTERNAL_98daf3ee_4_k_cu_2a98df79_1606814cuda3std6ranges3__45__cpo6cbeginE - _ZN41_INTERNAL_98daf3ee_4_k_cu_2a98df79_1606814cuda3std3__45__cpo6cbeginE)
_ZN41_INTERNAL_98daf3ee_4_k_cu_2a98df79_1606814cuda3std3__45__cpo6cbeginE:
	.zero		1
	.type		_ZN41_INTERNAL_98daf3ee_4_k_cu_2a98df79_1606814cuda3std6ranges3__45__cpo6cbeginE,@object
	.size		_ZN41_INTERNAL_98daf3ee_4_k_cu_2a98df79_1606814cuda3std6ranges3__45__cpo6cbeginE,(_ZN41_INTERNAL_98daf3ee_4_k_cu_2a98df79_1606816thrust24THRUST_300001_SM_1000_NS12placeholders2_6E - _ZN41_INTERNAL_98daf3ee_4_k_cu_2a98df79_1606814cuda3std6ranges3__45__cpo6cbeginE)
_ZN41_INTERNAL_98daf3ee_4_k_cu_2a98df79_1606814cuda3std6ranges3__45__cpo6cbeginE:
	.zero		1
	.type		_ZN41_INTERNAL_98daf3ee_4_k_cu_2a98df79_1606816thrust24THRUST_300001_SM_1000_NS12placeholders2_6E,@object
	.size		_ZN41_INTERNAL_98daf3ee_4_k_cu_2a98df79_1606816thrust24THRUST_300001_SM_1000_NS12placeholders2_6E,(_ZN41_INTERNAL_98daf3ee_4_k_cu_2a98df79_1606814cuda3std3__45__cpo7crbeginE - _ZN41_INTERNAL_98daf3ee_4_k_cu_2a98df79_1606816thrust24THRUST_300001_SM_1000_NS12placeholders2_6E)
_ZN41_INTERNAL_98daf3ee_4_k_cu_2a98df79_1606816thrust24THRUST_300001_SM_1000_NS12placeholders2_6E:
	.zero		1
	.type		_ZN41_INTERNAL_98daf3ee_4_k_cu_2a98df79_1606814cuda3std3__45__cpo7crbeginE,@object
	.size		_ZN41_INTERNAL_98daf3ee_4_k_cu_2a98df79_1606814cuda3std3__45__cpo7crbeginE,(_ZN41_INTERNAL_98daf3ee_4_k_cu_2a98df79_1606814cuda3std6ranges3__45__cpo4nextE - _ZN41_INTERNAL_98daf3ee_4_k_cu_2a98df79_1606814cuda3std3__45__cpo7crbeginE)
_ZN41_INTERNAL_98daf3ee_4_k_cu_2a98df79_1606814cuda3std3__45__cpo7crbeginE:
	.zero		1
	.type		_ZN41_INTERNAL_98daf3ee_4_k_cu_2a98df79_1606814cuda3std6ranges3__45__cpo4nextE,@object
	.size		_ZN41_INTERNAL_98daf3ee_4_k_cu_2a98df79_1606814cuda3std6ranges3__45__cpo4nextE,(_ZN41_INTERNAL_98daf3ee_4_k_cu_2a98df79_1606814cuda3std6ranges3__45__cpo4swapE - _ZN41_INTERNAL_98daf3ee_4_k_cu_2a98df79_1606814cuda3std6ranges3__45__cpo4nextE)
_ZN41_INTERNAL_98daf3ee_4_k_cu_2a98df79_1606814cuda3std6ranges3__45__cpo4nextE:
	.zero		1
	.type		_ZN41_INTERNAL_98daf3ee_4_k_cu_2a98df79_1606814cuda3std6ranges3__45__cpo4swapE,@object
	.size		_ZN41_INTERNAL_98daf3ee_4_k_cu_2a98df79_1606814cuda3std6ranges3__45__cpo4swapE,(_ZN41_INTERNAL_98daf3ee_4_k_cu_2a98df79_1606816thrust24THRUST_300001_SM_1000_NS8cuda_cub10par_nosyncE - _ZN41_INTERNAL_98daf3ee_4_k_cu_2a98df79_1606814cuda3std6ranges3__45__cpo4swapE)
_ZN41_INTERNAL_98daf3ee_4_k_cu_2a98df79_1606814cuda3std6ranges3__45__cpo4swapE:
	.zero		1
	.type		_ZN41_INTERNAL_98daf3ee_4_k_cu_2a98df79_1606816thrust24THRUST_300001_SM_1000_NS8cuda_cub10par_nosyncE,@object
	.size		_ZN41_INTERNAL_98daf3ee_4_k_cu_2a98df79_1606816thrust24THRUST_300001_SM_1000_NS8cuda_cub10par_nosyncE,(_ZN41_INTERNAL_98daf3ee_4_k_cu_2a98df79_1606816thrust24THRUST_300001_SM_1000_NS3seqE - _ZN41_INTERNAL_98daf3ee_4_k_cu_2a98df79_1606816thrust24THRUST_300001_SM_1000_NS8cuda_cub10par_nosyncE)
_ZN41_INTERNAL_98daf3ee_4_k_cu_2a98df79_1606816thrust24THRUST_300001_SM_1000_NS8cuda_cub10par_nosyncE:
	.zero		1
	.type		_ZN41_INTERNAL_98daf3ee_4_k_cu_2a98df79_1606816thrust24THRUST_300001_SM_1000_NS3seqE,@object
	.size		_ZN41_INTERNAL_98daf3ee_4_k_cu_2a98df79_1606816thrust24THRUST_300001_SM_1000_NS3seqE,(_ZN41_INTERNAL_98daf3ee_4_k_cu_2a98df79_1606814cuda3std3__420unreachable_sentinelE - _ZN41_INTERNAL_98daf3ee_4_k_cu_2a98df79_1606816thrust24THRUST_300001_SM_1000_NS3seqE)
_ZN41_INTERNAL_98daf3ee_4_k_cu_2a98df79_1606816thrust24THRUST_300001_SM_1000_NS3seqE:
	.zero		1
	.type		_ZN41_INTERNAL_98daf3ee_4_k_cu_2a98df79_1606814cuda3std3__420unreachable_sentinelE,@object
	.size		_ZN41_INTERNAL_98daf3ee_4_k_cu_2a98df79_1606814cuda3std3__420unreachable_sentinelE,(_ZN41_INTERNAL_98daf3ee_4_k_cu_2a98df79_1606814cuda3std6ranges3__45__cpo5ssizeE - _ZN41_INTERNAL_98daf3ee_4_k_cu_2a98df79_1606814cuda3std3__420unreachable_sentinelE)
_ZN41_INTERNAL_98daf3ee_4_k_cu_2a98df79_1606814cuda3std3__420unreachable_sentinelE:
	.zero		1
	.type		_ZN41_INTERNAL_98daf3ee_4_k_cu_2a98df79_1606814cuda3std6ranges3__45__cpo5ssizeE,@object
	.size		_ZN41_INTERNAL_98daf3ee_4_k_cu_2a98df79_1606814cuda3std6ranges3__45__cpo5ssizeE,(_ZN41_INTERNAL_98daf3ee_4_k_cu_2a98df79_1606816thrust24THRUST_300001_SM_1000_NS12placeholders2_3E - _ZN41_INTERNAL_98daf3ee_4_k_cu_2a98df79_1606814cuda3std6ranges3__45__cpo5ssizeE)
_ZN41_INTERNAL_98daf3ee_4_k_cu_2a98df79_1606814cuda3std6ranges3__45__cpo5ssizeE:
	.zero		1
	.type		_ZN41_INTERNAL_98daf3ee_4_k_cu_2a98df79_1606816thrust24THRUST_300001_SM_1000_NS12placeholders2_3E,@object
	.size		_ZN41_INTERNAL_98daf3ee_4_k_cu_2a98df79_1606816thrust24THRUST_300001_SM_1000_NS12placeholders2_3E,(_ZN41_INTERNAL_98daf3ee_4_k_cu_2a98df79_1606814cuda3std3__45__cpo4cendE - _ZN41_INTERNAL_98daf3ee_4_k_cu_2a98df79_1606816thrust24THRUST_300001_SM_1000_NS12placeholders2_3E)
_ZN41_INTERNAL_98daf3ee_4_k_cu_2a98df79_1606816thrust24THRUST_300001_SM_1000_NS12placeholders2_3E:
	.zero		1
	.type		_ZN41_INTERNAL_98daf3ee_4_k_cu_2a98df79_1606814cuda3std3__45__cpo4cendE,@object
	.size		_ZN41_INTERNAL_98daf3ee_4_k_cu_2a98df79_1606814cuda3std3__45__cpo4cendE,(_ZN41_INTERNAL_98daf3ee_4_k_cu_2a98df79_1606814cuda3std6ranges3__45__cpo4cendE - _ZN41_INTERNAL_98daf3ee_4_k_cu_2a98df79_1606814cuda3std3__45__cpo4cendE)
_ZN41_INTERNAL_98daf3ee_4_k_cu_2a98df79_1606814cuda3std3__45__cpo4cendE:
	.zero		1
	.type		_ZN41_INTERNAL_98daf3ee_4_k_cu_2a98df79_1606814cuda3std6ranges3__45__cpo4cendE,@object
	.size		_ZN41_INTERNAL_98daf3ee_4_k_cu_2a98df79_1606814cuda3std6ranges3__45__cpo4cendE,(_ZN41_INTERNAL_98daf3ee_4_k_cu_2a98df79_1606816thrust24THRUST_300001_SM_1000_NS12placeholders2_7E - _ZN41_INTERNAL_98daf3ee_4_k_cu_2a98df79_1606814cuda3std6ranges3__45__cpo4cendE)
_ZN41_INTERNAL_98daf3ee_4_k_cu_2a98df79_1606814cuda3std6ranges3__45__cpo4cendE:
	.zero		1
	.type		_ZN41_INTERNAL_98daf3ee_4_k_cu_2a98df79_1606816thrust24THRUST_300001_SM_1000_NS12placeholders2_7E,@object
	.size		_ZN41_INTERNAL_98daf3ee_4_k_cu_2a98df79_1606816thrust24THRUST_300001_SM_1000_NS12placeholders2_7E,(_ZN41_INTERNAL_98daf3ee_4_k_cu_2a98df79_1606814cuda3std3__45__cpo5crendE - _ZN41_INTERNAL_98daf3ee_4_k_cu_2a98df79_1606816thrust24THRUST_300001_SM_1000_NS12placeholders2_7E)
_ZN41_INTERNAL_98daf3ee_4_k_cu_2a98df79_1606816thrust24THRUST_300001_SM_1000_NS12placeholders2_7E:
	.zero		1
	.type		_ZN41_INTERNAL_98daf3ee_4_k_cu_2a98df79_1606814cuda3std3__45__cpo5crendE,@object
	.size		_ZN41_INTERNAL_98daf3ee_4_k_cu_2a98df79_1606814cuda3std3__45__cpo5crendE,(_ZN41_INTERNAL_98daf3ee_4_k_cu_2a98df79_1606814cuda3std6ranges3__45__cpo4prevE - _ZN41_INTERNAL_98daf3ee_4_k_cu_2a98df79_1606814cuda3std3__45__cpo5crendE)
_ZN41_INTERNAL_98daf3ee_4_k_cu_2a98df79_1606814cuda3std3__45__cpo5crendE:
	.zero		1
	.type		_ZN41_INTERNAL_98daf3ee_4_k_cu_2a98df79_1606814cuda3std6ranges3__45__cpo4prevE,@object
	.size		_ZN41_INTERNAL_98daf3ee_4_k_cu_2a98df79_1606814cuda3std6ranges3__45__cpo4prevE,(_ZN41_INTERNAL_98daf3ee_4_k_cu_2a98df79_1606814cuda3std6ranges3__45__cpo9iter_moveE - _ZN41_INTERNAL_98daf3ee_4_k_cu_2a98df79_1606814cuda3std6ranges3__45__cpo4prevE)
_ZN41_INTERNAL_98daf3ee_4_k_cu_2a98df79_1606814cuda3std6ranges3__45__cpo4prevE:
	.zero		1
	.type		_ZN41_INTERNAL_98daf3ee_4_k_cu_2a98df79_1606814cuda3std6ranges3__45__cpo9iter_moveE,@object
	.size		_ZN41_INTERNAL_98daf3ee_4_k_cu_2a98df79_1606814cuda3std6ranges3__45__cpo9iter_moveE,(_ZN41_INTERNAL_98daf3ee_4_k_cu_2a98df79_1606816thrust24THRUST_300001_SM_1000_NS6system6detail10sequential3seqE - _ZN41_INTERNAL_98daf3ee_4_k_cu_2a98df79_1606814cuda3std6ranges3__45__cpo9iter_moveE)
_ZN41_INTERNAL_98daf3ee_4_k_cu_2a98df79_1606814cuda3std6ranges3__45__cpo9iter_moveE:
	.zero		1
	.type		_ZN41_INTERNAL_98daf3ee_4_k_cu_2a98df79_1606816thrust24THRUST_300001_SM_1000_NS6system6detail10sequential3seqE,@object
	.size		_ZN41_INTERNAL_98daf3ee_4_k_cu_2a98df79_1606816thrust24THRUST_300001_SM_1000_NS6system6detail10sequential3seqE,(_ZN41_INTERNAL_98daf3ee_4_k_cu_2a98df79_1606816thrust24THRUST_300001_SM_1000_NS12placeholders2_9E - _ZN41_INTERNAL_98daf3ee_4_k_cu_2a98df79_1606816thrust24THRUST_300001_SM_1000_NS6system6detail10sequential3seqE)
_ZN41_INTERNAL_98daf3ee_4_k_cu_2a98df79_1606816thrust24THRUST_300001_SM_1000_NS6system6detail10sequential3seqE:
	.zero		1
	.type		_ZN41_INTERNAL_98daf3ee_4_k_cu_2a98df79_1606816thrust24THRUST_300001_SM_1000_NS12placeholders2_9E,@object
	.size		_ZN41_INTERNAL_98daf3ee_4_k_cu_2a98df79_1606816thrust24THRUST_300001_SM_1000_NS12placeholders2_9E,(_ZN41_INTERNAL_98daf3ee_4_k_cu_2a98df79_1606814cuda3std3__419piecewise_constructE - _ZN41_INTERNAL_98daf3ee_4_k_cu_2a98df79_1606816thrust24THRUST_300001_SM_1000_NS12placeholders2_9E)
_ZN41_INTERNAL_98daf3ee_4_k_cu_2a98df79_1606816thrust24THRUST_300001_SM_1000_NS12placeholders2_9E:
	.zero		1
	.type		_ZN41_INTERNAL_98daf3ee_4_k_cu_2a98df79_1606814cuda3std3__419piecewise_constructE,@object
	.size		_ZN41_INTERNAL_98daf3ee_4_k_cu_2a98df79_1606814cuda3std3__419piecewise_constructE,(_ZN41_INTERNAL_98daf3ee_4_k_cu_2a98df79_1606814cuda3std6ranges3__45__cpo5cdataE - _ZN41_INTERNAL_98daf3ee_4_k_cu_2a98df79_1606814cuda3std3__419piecewise_constructE)
_ZN41_INTERNAL_98daf3ee_4_k_cu_2a98df79_1606814cuda3std3__419piecewise_constructE:
	.zero		1
	.type		_ZN41_INTERNAL_98daf3ee_4_k_cu_2a98df79_1606814cuda3std6ranges3__45__cpo5cdataE,@object
	.size		_ZN41_INTERNAL_98daf3ee_4_k_cu_2a98df79_1606814cuda3std6ranges3__45__cpo5cdataE,(_ZN41_INTERNAL_98daf3ee_4_k_cu_2a98df79_1606816thrust24THRUST_300001_SM_1000_NS12placeholders2_1E - _ZN41_INTERNAL_98daf3ee_4_k_cu_2a98df79_1606814cuda3std6ranges3__45__cpo5cdataE)
_ZN41_INTERNAL_98daf3ee_4_k_cu_2a98df79_1606814cuda3std6ranges3__45__cpo5cdataE:
	.zero		1
	.type		_ZN41_INTERNAL_98daf3ee_4_k_cu_2a98df79_1606816thrust24THRUST_300001_SM_1000_NS12placeholders2_1E,@object
	.size		_ZN41_INTERNAL_98daf3ee_4_k_cu_2a98df79_1606816thrust24THRUST_300001_SM_1000_NS12placeholders2_1E,(_ZN41_INTERNAL_98daf3ee_4_k_cu_2a98df79_1606814cuda3std3__45__cpo3endE - _ZN41_INTERNAL_98daf3ee_4_k_cu_2a98df79_1606816thrust24THRUST_300001_SM_1000_NS12placeholders2_1E)
_ZN41_INTERNAL_98daf3ee_4_k_cu_2a98df79_1606816thrust24THRUST_300001_SM_1000_NS12placeholders2_1E:
	.zero		1
	.type		_ZN41_INTERNAL_98daf3ee_4_k_cu_2a98df79_1606814cuda3std3__45__cpo3endE,@object
	.size		_ZN41_INTERNAL_98daf3ee_4_k_cu_2a98df79_1606814cuda3std3__45__cpo3endE,(_ZN41_INTERNAL_98daf3ee_4_k_cu_2a98df79_1606814cuda3std6ranges3__45__cpo3endE - _ZN41_INTERNAL_98daf3ee_4_k_cu_2a98df79_1606814cuda3std3__45__cpo3endE)
_ZN41_INTERNAL_98daf3ee_4_k_cu_2a98df79_1606814cuda3std3__45__cpo3endE:
	.zero		1
	.type		_ZN41_INTERNAL_98daf3ee_4_k_cu_2a98df79_1606814cuda3std6ranges3__45__cpo3endE,@object
	.size		_ZN41_INTERNAL_98daf3ee_4_k_cu_2a98df79_1606814cuda3std6ranges3__45__cpo3endE,(_ZN41_INTERNAL_98daf3ee_4_k_cu_2a98df79_1606816thrust24THRUST_300001_SM_1000_NS12placeholders2_5E - _ZN41_INTERNAL_98daf3ee_4_k_cu_2a98df79_1606814cuda3std6ranges3__45__cpo3endE)
_ZN41_INTERNAL_98daf3ee_4_k_cu_2a98df79_1606814cuda3std6ranges3__45__cpo3endE:
	.zero		1
	.type		_ZN41_INTERNAL_98daf3ee_4_k_cu_2a98df79_1606816thrust24THRUST_300001_SM_1000_NS12placeholders2_5E,@object
	.size		_ZN41_INTERNAL_98daf3ee_4_k_cu_2a98df79_1606816thrust24THRUST_300001_SM_1000_NS12placeholders2_5E,(_ZN41_INTERNAL_98daf3ee_4_k_cu_2a98df79_1606814cuda3std3__45__cpo4rendE - _ZN41_INTERNAL_98daf3ee_4_k_cu_2a98df79_1606816thrust24THRUST_300001_SM_1000_NS12placeholders2_5E)
_ZN41_INTERNAL_98daf3ee_4_k_cu_2a98df79_1606816thrust24THRUST_300001_SM_1000_NS12placeholders2_5E:
	.zero		1
	.type		_ZN41_INTERNAL_98daf3ee_4_k_cu_2a98df79_1606814cuda3std3__45__cpo4rendE,@object
	.size		_ZN41_INTERNAL_98daf3ee_4_k_cu_2a98df79_1606814cuda3std3__45__cpo4rendE,(_ZN41_INTERNAL_98daf3ee_4_k_cu_2a98df79_1606814cuda3std6ranges3__45__cpo9iter_swapE - _ZN41_INTERNAL_98daf3ee_4_k_cu_2a98df79_1606814cuda3std3__45__cpo4rendE)
_ZN41_INTERNAL_98daf3ee_4_k_cu_2a98df79_1606814cuda3std3__45__cpo4rendE:
	.zero		1
	.type		_ZN41_INTERNAL_98daf3ee_4_k_cu_2a98df79_1606814cuda3std6ranges3__45__cpo9iter_swapE,@object
	.size		_ZN41_INTERNAL_98daf3ee_4_k_cu_2a98df79_1606814cuda3std6ranges3__45__cpo9iter_swapE,(_ZN41_INTERNAL_98daf3ee_4_k_cu_2a98df79_1606814cuda3std3__48unexpectE - _ZN41_INTERNAL_98daf3ee_4_k_cu_2a98df79_1606814cuda3std6ranges3__45__cpo9iter_swapE)
_ZN41_INTERNAL_98daf3ee_4_k_cu_2a98df79_1606814cuda3std6ranges3__45__cpo9iter_swapE:
	.zero		1
	.type		_ZN41_INTERNAL_98daf3ee_4_k_cu_2a98df79_1606814cuda3std3__48unexpectE,@object
	.size		_ZN41_INTERNAL_98daf3ee_4_k_cu_2a98df79_1606814cuda3std3__48unexpectE,(_ZN41_INTERNAL_98daf3ee_4_k_cu_2a98df79_1606816thrust24THRUST_300001_SM_1000_NS8cuda_cub3parE - _ZN41_INTERNAL_98daf3ee_4_k_cu_2a98df79_1606814cuda3std3__48unexpectE)
_ZN41_INTERNAL_98daf3ee_4_k_cu_2a98df79_1606814cuda3std3__48unexpectE:
	.zero		1
	.type		_ZN41_INTERNAL_98daf3ee_4_k_cu_2a98df79_1606816thrust24THRUST_300001_SM_1000_NS8cuda_cub3parE,@object
	.size		_ZN41_INTERNAL_98daf3ee_4_k_cu_2a98df79_1606816thrust24THRUST_300001_SM_1000_NS8cuda_cub3parE,(.L_29 - _ZN41_INTERNAL_98daf3ee_4_k_cu_2a98df79_1606816thrust24THRUST_300001_SM_1000_NS8cuda_cub3parE)
_ZN41_INTERNAL_98daf3ee_4_k_cu_2a98df79_1606816thrust24THRUST_300001_SM_1000_NS8cuda_cub3parE:
	.zero		1
.L_29:


//--------------------- .nv.constant0._ZN3cub18CUB_300001_SM_10006detail11EmptyKernelIvEEvv --------------------------
	.section	.nv.constant0._ZN3cub18CUB_300001_SM_10006detail11EmptyKernelIvEEvv,"a",@progbits
	.sectionflags	@""
	.align	4
.nv.constant0._ZN3cub18CUB_300001_SM_10006detail11EmptyKernelIvEEvv:
	.zero		896


//--------------------- SYMBOLS --------------------------

	.type		.nv.reservedSmem.offset0,@object
	.size		.nv.reservedSmem.offset0,0x4
